//
// Generated by NVIDIA NVVM Compiler
//
// Compiler Build ID: CL-36424714
// Cuda compilation tools, release 13.0, V13.0.88
// Based on NVVM 20.0.0
//

.version 9.0
.target sm_100
.address_size 64

	// .globl	_Z10testSharedv
.extern .func  (.param .b32 func_retval0) vprintf
(
	.param .b64 vprintf_param_0,
	.param .b64 vprintf_param_1
)
;
// _ZZ10testSharedvE5count has been demoted
// _ZZ11testShared2vE5count has been demoted
.global .align 1 .b8 $str[18] = {69, 114, 114, 111, 114, 32, 97, 116, 32, 37, 105, 32, 40, 37, 105, 41, 10};
.global .align 1 .b8 $str$1[19] = {69, 114, 114, 111, 114, 50, 32, 97, 116, 32, 37, 105, 32, 40, 37, 105, 41, 10};

.visible .entry _Z10testSharedv()
{
	.local .align 8 .b8 	__local_depot0[8];
	.reg .b64 	%SP;
	.reg .b64 	%SPL;
	.reg .pred 	%p<19>;
	.reg .b16 	%rs<20>;
	.reg .b32 	%r<73>;
	.reg .b64 	%rd<51>;
	// demoted variable
	.shared .align 1 .b8 _ZZ10testSharedvE5count[256];
	mov.u64 	%SPL, __local_depot0;
	cvta.local.u64 	%SP, %SPL;
	add.u64 	%rd2, %SP, 0;
	add.u64 	%rd1, %SPL, 0;
	mov.u32 	%r4, %tid.x;
	mov.u32 	%r5, _ZZ10testSharedvE5count;
	add.s32 	%r6, %r5, %r4;
	mov.b16 	%rs17, 0;
	st.shared.u8 	[%r6], %rs17;
	bar.sync 	0;
	ld.shared.u8 	%rs18, [%r6];
	add.s16 	%rs19, %rs18, 100;
	st.shared.u8 	[%r6], %rs19;
	bar.sync 	0;
	setp.ne.s32 	%p1, %r4, 0;
	@%p1 bra 	$L__BB0_35;
	mov.b32 	%r72, 0;
	mov.u64 	%rd48, $str;
$L__BB0_2:
	add.s32 	%r2, %r5, %r72;
	ld.shared.u8 	%rs1, [%r2];
	setp.eq.s16 	%p2, %rs1, 100;
	@%p2 bra 	$L__BB0_4;
	cvt.u32.u16 	%r9, %rs1;
	st.local.v2.u32 	[%rd1], {%r72, %r9};
	cvta.global.u64 	%rd4, %rd48;
	{ // callseq 0, 0
	.param .b64 param0;
	st.param.b64 	[param0], %rd4;
	.param .b64 param1;
	st.param.b64 	[param1], %rd2;
	.param .b32 retval0;
	call.uni (retval0), 
	vprintf, 
	(
	param0, 
	param1
	);
	ld.param.b32 	%r10, [retval0];
	} // callseq 0
$L__BB0_4:
	ld.shared.u8 	%rs2, [%r2+1];
	setp.eq.s16 	%p3, %rs2, 100;
	@%p3 bra 	$L__BB0_6;
	add.s32 	%r12, %r72, 1;
	cvt.u32.u16 	%r13, %rs2;
	st.local.v2.u32 	[%rd1], {%r12, %r13};
	cvta.global.u64 	%rd7, %rd48;
	{ // callseq 1, 0
	.param .b64 param0;
	st.param.b64 	[param0], %rd7;
	.param .b64 param1;
	st.param.b64 	[param1], %rd2;
	.param .b32 retval0;
	call.uni (retval0), 
	vprintf, 
	(
	param0, 
	param1
	);
	ld.param.b32 	%r14, [retval0];
	} // callseq 1
$L__BB0_6:
	ld.shared.u8 	%rs3, [%r2+2];
	setp.eq.s16 	%p4, %rs3, 100;
	@%p4 bra 	$L__BB0_8;
	add.s32 	%r16, %r72, 2;
	cvt.u32.u16 	%r17, %rs3;
	st.local.v2.u32 	[%rd1], {%r16, %r17};
	cvta.global.u64 	%rd10, %rd48;
	{ // callseq 2, 0
	.param .b64 param0;
	st.param.b64 	[param0], %rd10;
	.param .b64 param1;
	st.param.b64 	[param1], %rd2;
	.param .b32 retval0;
	call.uni (retval0), 
	vprintf, 
	(
	param0, 
	param1
	);
	ld.param.b32 	%r18, [retval0];
	} // callseq 2
$L__BB0_8:
	ld.shared.u8 	%rs4, [%r2+3];
	setp.eq.s16 	%p5, %rs4, 100;
	@%p5 bra 	$L__BB0_10;
	add.s32 	%r20, %r72, 3;
	cvt.u32.u16 	%r21, %rs4;
	st.local.v2.u32 	[%rd1], {%r20, %r21};
	cvta.global.u64 	%rd13, %rd48;
	{ // callseq 3, 0
	.param .b64 param0;
	st.param.b64 	[param0], %rd13;
	.param .b64 param1;
	st.param.b64 	[param1], %rd2;
	.param .b32 retval0;
	call.uni (retval0), 
	vprintf, 
	(
	param0, 
	param1
	);
	ld.param.b32 	%r22, [retval0];
	} // callseq 3
$L__BB0_10:
	ld.shared.u8 	%rs5, [%r2+4];
	setp.eq.s16 	%p6, %rs5, 100;
	@%p6 bra 	$L__BB0_12;
	add.s32 	%r24, %r72, 4;
	cvt.u32.u16 	%r25, %rs5;
	st.local.v2.u32 	[%rd1], {%r24, %r25};
	cvta.global.u64 	%rd16, %rd48;
	{ // callseq 4, 0
	.param .b64 param0;
	st.param.b64 	[param0], %rd16;
	.param .b64 param1;
	st.param.b64 	[param1], %rd2;
	.param .b32 retval0;
	call.uni (retval0), 
	vprintf, 
	(
	param0, 
	param1
	);
	ld.param.b32 	%r26, [retval0];
	} // callseq 4
$L__BB0_12:
	ld.shared.u8 	%rs6, [%r2+5];
	setp.eq.s16 	%p7, %rs6, 100;
	@%p7 bra 	$L__BB0_14;
	add.s32 	%r28, %r72, 5;
	cvt.u32.u16 	%r29, %rs6;
	st.local.v2.u32 	[%rd1], {%r28, %r29};
	cvta.global.u64 	%rd19, %rd48;
	{ // callseq 5, 0
	.param .b64 param0;
	st.param.b64 	[param0], %rd19;
	.param .b64 param1;
	st.param.b64 	[param1], %rd2;
	.param .b32 retval0;
	call.uni (retval0), 
	vprintf, 
	(
	param0, 
	param1
	);
	ld.param.b32 	%r30, [retval0];
	} // callseq 5
$L__BB0_14:
	ld.shared.u8 	%rs7, [%r2+6];
	setp.eq.s16 	%p8, %rs7, 100;
	@%p8 bra 	$L__BB0_16;
	add.s32 	%r32, %r72, 6;
	cvt.u32.u16 	%r33, %rs7;
	st.local.v2.u32 	[%rd1], {%r32, %r33};
	cvta.global.u64 	%rd22, %rd48;
	{ // callseq 6, 0
	.param .b64 param0;
	st.param.b64 	[param0], %rd22;
	.param .b64 param1;
	st.param.b64 	[param1], %rd2;
	.param .b32 retval0;
	call.uni (retval0), 
	vprintf, 
	(
	param0, 
	param1
	);
	ld.param.b32 	%r34, [retval0];
	} // callseq 6
$L__BB0_16:
	ld.shared.u8 	%rs8, [%r2+7];
	setp.eq.s16 	%p9, %rs8, 100;
	@%p9 bra 	$L__BB0_18;
	add.s32 	%r36, %r72, 7;
	cvt.u32.u16 	%r37, %rs8;
	st.local.v2.u32 	[%rd1], {%r36, %r37};
	cvta.global.u64 	%rd25, %rd48;
	{ // callseq 7, 0
	.param .b64 param0;
	st.param.b64 	[param0], %rd25;
	.param .b64 param1;
	st.param.b64 	[param1], %rd2;
	.param .b32 retval0;
	call.uni (retval0), 
	vprintf, 
	(
	param0, 
	param1
	);
	ld.param.b32 	%r38, [retval0];
	} // callseq 7
$L__BB0_18:
	ld.shared.u8 	%rs9, [%r2+8];
	setp.eq.s16 	%p10, %rs9, 100;
	@%p10 bra 	$L__BB0_20;
	add.s32 	%r40, %r72, 8;
	cvt.u32.u16 	%r41, %rs9;
	st.local.v2.u32 	[%rd1], {%r40, %r41};
	cvta.global.u64 	%rd28, %rd48;
	{ // callseq 8, 0
	.param .b64 param0;
	st.param.b64 	[param0], %rd28;
	.param .b64 param1;
	st.param.b64 	[param1], %rd2;
	.param .b32 retval0;
	call.uni (retval0), 
	vprintf, 
	(
	param0, 
	param1
	);
	ld.param.b32 	%r42, [retval0];
	} // callseq 8
$L__BB0_20:
	ld.shared.u8 	%rs10, [%r2+9];
	setp.eq.s16 	%p11, %rs10, 100;
	@%p11 bra 	$L__BB0_22;
	add.s32 	%r44, %r72, 9;
	cvt.u32.u16 	%r45, %rs10;
	st.local.v2.u32 	[%rd1], {%r44, %r45};
	cvta.global.u64 	%rd31, %rd48;
	{ // callseq 9, 0
	.param .b64 param0;
	st.param.b64 	[param0], %rd31;
	.param .b64 param1;
	st.param.b64 	[param1], %rd2;
	.param .b32 retval0;
	call.uni (retval0), 
	vprintf, 
	(
	param0, 
	param1
	);
	ld.param.b32 	%r46, [retval0];
	} // callseq 9
$L__BB0_22:
	ld.shared.u8 	%rs11, [%r2+10];
	setp.eq.s16 	%p12, %rs11, 100;
	@%p12 bra 	$L__BB0_24;
	add.s32 	%r48, %r72, 10;
	cvt.u32.u16 	%r49, %rs11;
	st.local.v2.u32 	[%rd1], {%r48, %r49};
	cvta.global.u64 	%rd34, %rd48;
	{ // callseq 10, 0
	.param .b64 param0;
	st.param.b64 	[param0], %rd34;
	.param .b64 param1;
	st.param.b64 	[param1], %rd2;
	.param .b32 retval0;
	call.uni (retval0), 
	vprintf, 
	(
	param0, 
	param1
	);
	ld.param.b32 	%r50, [retval0];
	} // callseq 10
$L__BB0_24:
	ld.shared.u8 	%rs12, [%r2+11];
	setp.eq.s16 	%p13, %rs12, 100;
	@%p13 bra 	$L__BB0_26;
	add.s32 	%r52, %r72, 11;
	cvt.u32.u16 	%r53, %rs12;
	st.local.v2.u32 	[%rd1], {%r52, %r53};
	cvta.global.u64 	%rd37, %rd48;
	{ // callseq 11, 0
	.param .b64 param0;
	st.param.b64 	[param0], %rd37;
	.param .b64 param1;
	st.param.b64 	[param1], %rd2;
	.param .b32 retval0;
	call.uni (retval0), 
	vprintf, 
	(
	param0, 
	param1
	);
	ld.param.b32 	%r54, [retval0];
	} // callseq 11
$L__BB0_26:
	ld.shared.u8 	%rs13, [%r2+12];
	setp.eq.s16 	%p14, %rs13, 100;
	@%p14 bra 	$L__BB0_28;
	add.s32 	%r56, %r72, 12;
	cvt.u32.u16 	%r57, %rs13;
	st.local.v2.u32 	[%rd1], {%r56, %r57};
	cvta.global.u64 	%rd40, %rd48;
	{ // callseq 12, 0
	.param .b64 param0;
	st.param.b64 	[param0], %rd40;
	.param .b64 param1;
	st.param.b64 	[param1], %rd2;
	.param .b32 retval0;
	call.uni (retval0), 
	vprintf, 
	(
	param0, 
	param1
	);
	ld.param.b32 	%r58, [retval0];
	} // callseq 12
$L__BB0_28:
	ld.shared.u8 	%rs14, [%r2+13];
	setp.eq.s16 	%p15, %rs14, 100;
	@%p15 bra 	$L__BB0_30;
	add.s32 	%r60, %r72, 13;
	cvt.u32.u16 	%r61, %rs14;
	st.local.v2.u32 	[%rd1], {%r60, %r61};
	cvta.global.u64 	%rd43, %rd48;
	{ // callseq 13, 0
	.param .b64 param0;
	st.param.b64 	[param0], %rd43;
	.param .b64 param1;
	st.param.b64 	[param1], %rd2;
	.param .b32 retval0;
	call.uni (retval0), 
	vprintf, 
	(
	param0, 
	param1
	);
	ld.param.b32 	%r62, [retval0];
	} // callseq 13
$L__BB0_30:
	ld.shared.u8 	%rs15, [%r2+14];
	setp.eq.s16 	%p16, %rs15, 100;
	@%p16 bra 	$L__BB0_32;
	add.s32 	%r64, %r72, 14;
	cvt.u32.u16 	%r65, %rs15;
	st.local.v2.u32 	[%rd1], {%r64, %r65};
	cvta.global.u64 	%rd46, %rd48;
	{ // callseq 14, 0
	.param .b64 param0;
	st.param.b64 	[param0], %rd46;
	.param .b64 param1;
	st.param.b64 	[param1], %rd2;
	.param .b32 retval0;
	call.uni (retval0), 
	vprintf, 
	(
	param0, 
	param1
	);
	ld.param.b32 	%r66, [retval0];
	} // callseq 14
$L__BB0_32:
	ld.shared.u8 	%rs16, [%r2+15];
	setp.eq.s16 	%p17, %rs16, 100;
	@%p17 bra 	$L__BB0_34;
	add.s32 	%r68, %r72, 15;
	cvt.u32.u16 	%r69, %rs16;
	st.local.v2.u32 	[%rd1], {%r68, %r69};
	cvta.global.u64 	%rd49, %rd48;
	{ // callseq 15, 0
	.param .b64 param0;
	st.param.b64 	[param0], %rd49;
	.param .b64 param1;
	st.param.b64 	[param1], %rd2;
	.param .b32 retval0;
	call.uni (retval0), 
	vprintf, 
	(
	param0, 
	param1
	);
	ld.param.b32 	%r70, [retval0];
	} // callseq 15
$L__BB0_34:
	add.s32 	%r72, %r72, 16;
	setp.ne.s32 	%p18, %r72, 256;
	@%p18 bra 	$L__BB0_2;
$L__BB0_35:
	ret;

}
	// .globl	_Z11testShared2v
.visible .entry _Z11testShared2v()
{
	.local .align 8 .b8 	__local_depot1[8];
	.reg .b64 	%SP;
	.reg .b64 	%SPL;
	.reg .pred 	%p<20>;
	.reg .b32 	%r<81>;
	.reg .b64 	%rd<51>;
	// demoted variable
	.shared .align 4 .b8 _ZZ11testShared2vE5count[256];
	mov.u64 	%SPL, __local_depot1;
	cvta.local.u64 	%SP, %SPL;
	add.u64 	%rd2, %SP, 0;
	add.u64 	%rd1, %SPL, 0;
	mov.u32 	%r1, %tid.x;
	setp.gt.u32 	%p1, %r1, 63;
	@%p1 bra 	$L__BB1_2;
	shl.b32 	%r21, %r1, 2;
	mov.u32 	%r22, _ZZ11testShared2vE5count;
	add.s32 	%r23, %r22, %r21;
	mov.b32 	%r24, 0;
	st.shared.u32 	[%r23], %r24;
$L__BB1_2:
	bar.sync 	0;
	and.b32  	%r25, %r1, 1020;
	mov.u32 	%r26, _ZZ11testShared2vE5count;
	add.s32 	%r27, %r26, %r25;
	ld.shared.u32 	%r28, [%r27];
	add.s32 	%r29, %r28, 100;
	st.shared.u32 	[%r27], %r29;
	bar.sync 	0;
	setp.ne.s32 	%p2, %r1, 0;
	@%p2 bra 	$L__BB1_37;
	mov.b32 	%r80, 0;
	mov.u64 	%rd48, $str$1;
$L__BB1_4:
	shl.b32 	%r31, %r80, 2;
	add.s32 	%r3, %r26, %r31;
	ld.shared.u32 	%r4, [%r3];
	setp.eq.s32 	%p3, %r4, 400;
	@%p3 bra 	$L__BB1_6;
	st.local.v2.u32 	[%rd1], {%r80, %r4};
	cvta.global.u64 	%rd4, %rd48;
	{ // callseq 16, 0
	.param .b64 param0;
	st.param.b64 	[param0], %rd4;
	.param .b64 param1;
	st.param.b64 	[param1], %rd2;
	.param .b32 retval0;
	call.uni (retval0), 
	vprintf, 
	(
	param0, 
	param1
	);
	ld.param.b32 	%r33, [retval0];
	} // callseq 16
$L__BB1_6:
	ld.shared.u32 	%r5, [%r3+4];
	setp.eq.s32 	%p4, %r5, 400;
	@%p4 bra 	$L__BB1_8;
	add.s32 	%r35, %r80, 1;
	st.local.v2.u32 	[%rd1], {%r35, %r5};
	cvta.global.u64 	%rd7, %rd48;
	{ // callseq 17, 0
	.param .b64 param0;
	st.param.b64 	[param0], %rd7;
	.param .b64 param1;
	st.param.b64 	[param1], %rd2;
	.param .b32 retval0;
	call.uni (retval0), 
	vprintf, 
	(
	param0, 
	param1
	);
	ld.param.b32 	%r36, [retval0];
	} // callseq 17
$L__BB1_8:
	ld.shared.u32 	%r6, [%r3+8];
	setp.eq.s32 	%p5, %r6, 400;
	@%p5 bra 	$L__BB1_10;
	add.s32 	%r38, %r80, 2;
	st.local.v2.u32 	[%rd1], {%r38, %r6};
	cvta.global.u64 	%rd10, %rd48;
	{ // callseq 18, 0
	.param .b64 param0;
	st.param.b64 	[param0], %rd10;
	.param .b64 param1;
	st.param.b64 	[param1], %rd2;
	.param .b32 retval0;
	call.uni (retval0), 
	vprintf, 
	(
	param0, 
	param1
	);
	ld.param.b32 	%r39, [retval0];
	} // callseq 18
$L__BB1_10:
	ld.shared.u32 	%r7, [%r3+12];
	setp.eq.s32 	%p6, %r7, 400;
	@%p6 bra 	$L__BB1_12;
	add.s32 	%r41, %r80, 3;
	st.local.v2.u32 	[%rd1], {%r41, %r7};
	cvta.global.u64 	%rd13, %rd48;
	{ // callseq 19, 0
	.param .b64 param0;
	st.param.b64 	[param0], %rd13;
	.param .b64 param1;
	st.param.b64 	[param1], %rd2;
	.param .b32 retval0;
	call.uni (retval0), 
	vprintf, 
	(
	param0, 
	param1
	);
	ld.param.b32 	%r42, [retval0];
	} // callseq 19
$L__BB1_12:
	ld.shared.u32 	%r8, [%r3+16];
	setp.eq.s32 	%p7, %r8, 400;
	@%p7 bra 	$L__BB1_14;
	add.s32 	%r44, %r80, 4;
	st.local.v2.u32 	[%rd1], {%r44, %r8};
	cvta.global.u64 	%rd16, %rd48;
	{ // callseq 20, 0
	.param .b64 param0;
	st.param.b64 	[param0], %rd16;
	.param .b64 param1;
	st.param.b64 	[param1], %rd2;
	.param .b32 retval0;
	call.uni (retval0), 
	vprintf, 
	(
	param0, 
	param1
	);
	ld.param.b32 	%r45, [retval0];
	} // callseq 20
$L__BB1_14:
	ld.shared.u32 	%r9, [%r3+20];
	setp.eq.s32 	%p8, %r9, 400;
	@%p8 bra 	$L__BB1_16;
	add.s32 	%r47, %r80, 5;
	st.local.v2.u32 	[%rd1], {%r47, %r9};
	cvta.global.u64 	%rd19, %rd48;
	{ // callseq 21, 0
	.param .b64 param0;
	st.param.b64 	[param0], %rd19;
	.param .b64 param1;
	st.param.b64 	[param1], %rd2;
	.param .b32 retval0;
	call.uni (retval0), 
	vprintf, 
	(
	param0, 
	param1
	);
	ld.param.b32 	%r48, [retval0];
	} // callseq 21
$L__BB1_16:
	ld.shared.u32 	%r10, [%r3+24];
	setp.eq.s32 	%p9, %r10, 400;
	@%p9 bra 	$L__BB1_18;
	add.s32 	%r50, %r80, 6;
	st.local.v2.u32 	[%rd1], {%r50, %r10};
	cvta.global.u64 	%rd22, %rd48;
	{ // callseq 22, 0
	.param .b64 param0;
	st.param.b64 	[param0], %rd22;
	.param .b64 param1;
	st.param.b64 	[param1], %rd2;
	.param .b32 retval0;
	call.uni (retval0), 
	vprintf, 
	(
	param0, 
	param1
	);
	ld.param.b32 	%r51, [retval0];
	} // callseq 22
$L__BB1_18:
	ld.shared.u32 	%r11, [%r3+28];
	setp.eq.s32 	%p10, %r11, 400;
	@%p10 bra 	$L__BB1_20;
	add.s32 	%r53, %r80, 7;
	st.local.v2.u32 	[%rd1], {%r53, %r11};
	cvta.global.u64 	%rd25, %rd48;
	{ // callseq 23, 0
	.param .b64 param0;
	st.param.b64 	[param0], %rd25;
	.param .b64 param1;
	st.param.b64 	[param1], %rd2;
	.param .b32 retval0;
	call.uni (retval0), 
	vprintf, 
	(
	param0, 
	param1
	);
	ld.param.b32 	%r54, [retval0];
	} // callseq 23
$L__BB1_20:
	ld.shared.u32 	%r12, [%r3+32];
	setp.eq.s32 	%p11, %r12, 400;
	@%p11 bra 	$L__BB1_22;
	add.s32 	%r56, %r80, 8;
	st.local.v2.u32 	[%rd1], {%r56, %r12};
	cvta.global.u64 	%rd28, %rd48;
	{ // callseq 24, 0
	.param .b64 param0;
	st.param.b64 	[param0], %rd28;
	.param .b64 param1;
	st.param.b64 	[param1], %rd2;
	.param .b32 retval0;
	call.uni (retval0), 
	vprintf, 
	(
	param0, 
	param1
	);
	ld.param.b32 	%r57, [retval0];
	} // callseq 24
$L__BB1_22:
	ld.shared.u32 	%r13, [%r3+36];
	setp.eq.s32 	%p12, %r13, 400;
	@%p12 bra 	$L__BB1_24;
	add.s32 	%r59, %r80, 9;
	st.local.v2.u32 	[%rd1], {%r59, %r13};
	cvta.global.u64 	%rd31, %rd48;
	{ // callseq 25, 0
	.param .b64 param0;
	st.param.b64 	[param0], %rd31;
	.param .b64 param1;
	st.param.b64 	[param1], %rd2;
	.param .b32 retval0;
	call.uni (retval0), 
	vprintf, 
	(
	param0, 
	param1
	);
	ld.param.b32 	%r60, [retval0];
	} // callseq 25
$L__BB1_24:
	ld.shared.u32 	%r14, [%r3+40];
	setp.eq.s32 	%p13, %r14, 400;
	@%p13 bra 	$L__BB1_26;
	add.s32 	%r62, %r80, 10;
	st.local.v2.u32 	[%rd1], {%r62, %r14};
	cvta.global.u64 	%rd34, %rd48;
	{ // callseq 26, 0
	.param .b64 param0;
	st.param.b64 	[param0], %rd34;
	.param .b64 param1;
	st.param.b64 	[param1], %rd2;
	.param .b32 retval0;
	call.uni (retval0), 
	vprintf, 
	(
	param0, 
	param1
	);
	ld.param.b32 	%r63, [retval0];
	} // callseq 26
$L__BB1_26:
	ld.shared.u32 	%r15, [%r3+44];
	setp.eq.s32 	%p14, %r15, 400;
	@%p14 bra 	$L__BB1_28;
	add.s32 	%r65, %r80, 11;
	st.local.v2.u32 	[%rd1], {%r65, %r15};
	cvta.global.u64 	%rd37, %rd48;
	{ // callseq 27, 0
	.param .b64 param0;
	st.param.b64 	[param0], %rd37;
	.param .b64 param1;
	st.param.b64 	[param1], %rd2;
	.param .b32 retval0;
	call.uni (retval0), 
	vprintf, 
	(
	param0, 
	param1
	);
	ld.param.b32 	%r66, [retval0];
	} // callseq 27
$L__BB1_28:
	ld.shared.u32 	%r16, [%r3+48];
	setp.eq.s32 	%p15, %r16, 400;
	@%p15 bra 	$L__BB1_30;
	add.s32 	%r68, %r80, 12;
	st.local.v2.u32 	[%rd1], {%r68, %r16};
	cvta.global.u64 	%rd40, %rd48;
	{ // callseq 28, 0
	.param .b64 param0;
	st.param.b64 	[param0], %rd40;
	.param .b64 param1;
	st.param.b64 	[param1], %rd2;
	.param .b32 retval0;
	call.uni (retval0), 
	vprintf, 
	(
	param0, 
	param1
	);
	ld.param.b32 	%r69, [retval0];
	} // callseq 28
$L__BB1_30:
	ld.shared.u32 	%r17, [%r3+52];
	setp.eq.s32 	%p16, %r17, 400;
	@%p16 bra 	$L__BB1_32;
	add.s32 	%r71, %r80, 13;
	st.local.v2.u32 	[%rd1], {%r71, %r17};
	cvta.global.u64 	%rd43, %rd48;
	{ // callseq 29, 0
	.param .b64 param0;
	st.param.b64 	[param0], %rd43;
	.param .b64 param1;
	st.param.b64 	[param1], %rd2;
	.param .b32 retval0;
	call.uni (retval0), 
	vprintf, 
	(
	param0, 
	param1
	);
	ld.param.b32 	%r72, [retval0];
	} // callseq 29
$L__BB1_32:
	ld.shared.u32 	%r18, [%r3+56];
	setp.eq.s32 	%p17, %r18, 400;
	@%p17 bra 	$L__BB1_34;
	add.s32 	%r74, %r80, 14;
	st.local.v2.u32 	[%rd1], {%r74, %r18};
	cvta.global.u64 	%rd46, %rd48;
	{ // callseq 30, 0
	.param .b64 param0;
	st.param.b64 	[param0], %rd46;
	.param .b64 param1;
	st.param.b64 	[param1], %rd2;
	.param .b32 retval0;
	call.uni (retval0), 
	vprintf, 
	(
	param0, 
	param1
	);
	ld.param.b32 	%r75, [retval0];
	} // callseq 30
$L__BB1_34:
	ld.shared.u32 	%r19, [%r3+60];
	setp.eq.s32 	%p18, %r19, 400;
	@%p18 bra 	$L__BB1_36;
	add.s32 	%r77, %r80, 15;
	st.local.v2.u32 	[%rd1], {%r77, %r19};
	cvta.global.u64 	%rd49, %rd48;
	{ // callseq 31, 0
	.param .b64 param0;
	st.param.b64 	[param0], %rd49;
	.param .b64 param1;
	st.param.b64 	[param1], %rd2;
	.param .b32 retval0;
	call.uni (retval0), 
	vprintf, 
	(
	param0, 
	param1
	);
	ld.param.b32 	%r78, [retval0];
	} // callseq 31
$L__BB1_36:
	add.s32 	%r80, %r80, 16;
	setp.ne.s32 	%p19, %r80, 64;
	@%p19 bra 	$L__BB1_4;
$L__BB1_37:
	ret;

}


// ===== COMPILED SASS (sm_100) =====

	.target	sm_100

	.elftype	@"ET_EXEC"


//--------------------- .note.nv.tkinfo           --------------------------
	.section	.note.nv.tkinfo,"",@"SHT_NOTE"
	.sectionflags	@"SHF_NOTE_NV_TKINFO"
	.tkinfo
        /*0018*/ 	.word	0x00000002
        /*0030*/ 	.string	""
        /*0030*/ 	.string	"ptxas"
        /*0030*/ 	.string	"Cuda compilation tools, release 13.0, V13.0.88"
        /*0030*/ 	.string	"Build cuda_13.0.r13.0/compiler.36424714_0"
        /*0030*/ 	.string	"-arch sm_100 -m 64 "



//--------------------- .note.nv.cuinfo           --------------------------
	.section	.note.nv.cuinfo,"",@"SHT_NOTE"
	.sectionflags	@"SHF_NOTE_NV_CUINFO"
        /*0018*/ 	.short	0x0002
        /*001a*/ 	.short	0x0064
        /*001c*/ 	.short	0x0082
	.zero		2


//--------------------- .nv.info                  --------------------------
	.section	.nv.info,"",@"SHT_CUDA_INFO"
	.align	4


	//----- nvinfo : EIATTR_REGCOUNT
	.align		4
        /*0000*/ 	.byte	0x04, 0x2f
        /*0002*/ 	.short	(.L_3 - .L_2)
	.align		4
.L_2:
        /*0004*/ 	.word	index@(_Z10testSharedv)
        /*0008*/ 	.word	0x00000018


	//----- nvinfo : EIATTR_FRAME_SIZE
	.align		4
.L_3:
        /*000c*/ 	.byte	0x04, 0x11
        /*000e*/ 	.short	(.L_5 - .L_4)
	.align		4
.L_4:
        /*0010*/ 	.word	index@(_Z10testSharedv)
        /*0014*/ 	.word	0x00000008


	//----- nvinfo : EIATTR_REGCOUNT
	.align		4
.L_5:
        /*0018*/ 	.byte	0x04, 0x2f
        /*001a*/ 	.short	(.L_7 - .L_6)
	.align		4
.L_6:
        /*001c*/ 	.word	index@(_Z11testShared2v)
        /*0020*/ 	.word	0x00000018


	//----- nvinfo : EIATTR_FRAME_SIZE
	.align		4
.L_7:
        /*0024*/ 	.byte	0x04, 0x11
        /*0026*/ 	.short	(.L_9 - .L_8)
	.align		4
.L_8:
        /*0028*/ 	.word	index@(_Z11testShared2v)
        /*002c*/ 	.word	0x00000008


	//----- nvinfo : EIATTR_MIN_STACK_SIZE
	.align		4
.L_9:
        /*0030*/ 	.byte	0x04, 0x12
        /*0032*/ 	.short	(.L_11 - .L_10)
	.align		4
.L_10:
        /*0034*/ 	.word	index@(_Z11testShared2v)
        /*0038*/ 	.word	0x00000008


	//----- nvinfo : EIATTR_MIN_STACK_SIZE
	.align		4
.L_11:
        /*003c*/ 	.byte	0x04, 0x12
        /*003e*/ 	.short	(.L_13 - .L_12)
	.align		4
.L_12:
        /*0040*/ 	.word	index@(_Z10testSharedv)
        /*0044*/ 	.word	0x00000008
.L_13:


//--------------------- .nv.compat                --------------------------
	.section	.nv.compat,"",@"SHT_CUDA_COMPAT_INFO"
	.align	4
        /*0000*/ 	.byte	0x02, 0x09, 0x00, 0x00, 0x02, 0x02, 0x01, 0x00, 0x02, 0x05, 0x05, 0x00, 0x03, 0x07, 0x01, 0x01
        /*0010*/ 	.byte	0x02, 0x03, 0x00, 0x00, 0x02, 0x06, 0x01, 0x00, 0x04, 0x0b, 0x08, 0x00, 0x09, 0x00, 0x00, 0x00
        /*0020*/ 	.byte	0x00, 0x00, 0x00, 0x00


//--------------------- .nv.info._Z11testShared2v --------------------------
	.section	.nv.info._Z11testShared2v,"",@"SHT_CUDA_INFO"
	.sectionflags	@""
	.align	4


	//----- nvinfo : EIATTR_CUDA_API_VERSION
	.align		4
        /*0000*/ 	.byte	0x04, 0x37
        /*0002*/ 	.short	(.L_15 - .L_14)
.L_14:
        /*0004*/ 	.word	0x00000082


	//----- nvinfo : EIATTR_SPARSE_MMA_MASK
	.align		4
.L_15:
        /*0008*/ 	.byte	0x03, 0x50
        /*000a*/ 	.short	0x0000


	//----- nvinfo : EIATTR_MAXREG_COUNT
	.align		4
        /*000c*/ 	.byte	0x03, 0x1b
        /*000e*/ 	.short	0x00ff


	//----- nvinfo : EIATTR_NUM_BARRIERS
	.align		4
        /*0010*/ 	.byte	0x02, 0x4c
        /*0012*/ 	.byte	0x01
	.zero		1


	//----- nvinfo : EIATTR_EXTERNS
	.align		4
        /*0014*/ 	.byte	0x04, 0x0f
        /*0016*/ 	.short	(.L_17 - .L_16)


	//   ....[0]....
	.align		4
.L_16:
        /*0018*/ 	.word	index@(vprintf)


	//----- nvinfo : EIATTR_MERCURY_ISA_VERSION
	.align		4
.L_17:
        /*001c*/ 	.byte	0x03, 0x5f
        /*001e*/ 	.short	0x0101


	//----- nvinfo : EIATTR_VRC_CTA_INIT_COUNT
	.align		4
        /*0020*/ 	.byte	0x02, 0x4a
	.zero		1
	.zero		1


	//----- nvinfo : EIATTR_SYSCALL_OFFSETS
	.align		4
        /*0024*/ 	.byte	0x04, 0x46
        /*0026*/ 	.short	(.L_19 - .L_18)


	//   ....[0]....
.L_18:
        /*0028*/ 	.word	0x00000240


	//   ....[1]....
        /*002c*/ 	.word	0x00000340


	//   ....[2]....
        /*0030*/ 	.word	0x00000440


	//   ....[3]....
        /*0034*/ 	.word	0x00000540


	//   ....[4]....
        /*0038*/ 	.word	0x00000640


	//   ....[5]....
        /*003c*/ 	.word	0x00000740


	//   ....[6]....
        /*0040*/ 	.word	0x00000840


	//   ....[7]....
        /*0044*/ 	.word	0x00000940


	//   ....[8]....
        /*0048*/ 	.word	0x00000a40


	//   ....[9]....
        /*004c*/ 	.word	0x00000b40


	//   ....[10]....
        /*0050*/ 	.word	0x00000c40


	//   ....[11]....
        /*0054*/ 	.word	0x00000d40


	//   ....[12]....
        /*0058*/ 	.word	0x00000e40


	//   ....[13]....
        /*005c*/ 	.word	0x00000f40


	//   ....[14]....
        /*0060*/ 	.word	0x00001040


	//   ....[15]....
        /*0064*/ 	.word	0x00001140


	//----- nvinfo : EIATTR_EXIT_INSTR_OFFSETS
	.align		4
.L_19:
        /*0068*/ 	.byte	0x04, 0x1c
        /*006a*/ 	.short	(.L_21 - .L_20)


	//   ....[0]....
.L_20:
        /*006c*/ 	.word	0x00000140


	//   ....[1]....
        /*0070*/ 	.word	0x00001190


	//----- nvinfo : EIATTR_CRS_STACK_SIZE
	.align		4
.L_21:
        /*0074*/ 	.byte	0x04, 0x1e
        /*0076*/ 	.short	(.L_23 - .L_22)
.L_22:
        /*0078*/ 	.word	0x00000000


	//----- nvinfo : EIATTR_SW_WAR
	.align		4
.L_23:
        /*007c*/ 	.byte	0x04, 0x36
        /*007e*/ 	.short	(.L_25 - .L_24)
.L_24:
        /*0080*/ 	.word	0x00000008
.L_25:


//--------------------- .nv.info._Z10testSharedv  --------------------------
	.section	.nv.info._Z10testSharedv,"",@"SHT_CUDA_INFO"
	.sectionflags	@""
	.align	4


	//----- nvinfo : EIATTR_CUDA_API_VERSION
	.align		4
        /*0000*/ 	.byte	0x04, 0x37
        /*0002*/ 	.short	(.L_27 - .L_26)
.L_26:
        /*0004*/ 	.word	0x00000082


	//----- nvinfo : EIATTR_SPARSE_MMA_MASK
	.align		4
.L_27:
        /*0008*/ 	.byte	0x03, 0x50
        /*000a*/ 	.short	0x0000


	//----- nvinfo : EIATTR_MAXREG_COUNT
	.align		4
        /*000c*/ 	.byte	0x03, 0x1b
        /*000e*/ 	.short	0x00ff


	//----- nvinfo : EIATTR_NUM_BARRIERS
	.align		4
        /*0010*/ 	.byte	0x02, 0x4c
        /*0012*/ 	.byte	0x01
	.zero		1


	//----- nvinfo : EIATTR_EXTERNS
	.align		4
        /*0014*/ 	.byte	0x04, 0x0f
        /*0016*/ 	.short	(.L_29 - .L_28)


	//   ....[0]....
	.align		4
.L_28:
        /*0018*/ 	.word	index@(vprintf)


	//----- nvinfo : EIATTR_MERCURY_ISA_VERSION
	.align		4
.L_29:
        /*001c*/ 	.byte	0x03, 0x5f
        /*001e*/ 	.short	0x0101


	//----- nvinfo : EIATTR_VRC_CTA_INIT_COUNT
	.align		4
        /*0020*/ 	.byte	0x02, 0x4a
	.zero		1
	.zero		1


	//----- nvinfo : EIATTR_SYSCALL_OFFSETS
	.align		4
        /*0024*/ 	.byte	0x04, 0x46
        /*0026*/ 	.short	(.L_31 - .L_30)


	//   ....[0]....
.L_30:
        /*0028*/ 	.word	0x00000210


	//   ....[1]....
        /*002c*/ 	.word	0x00000310


	//   ....[2]....
        /*0030*/ 	.word	0x00000410


	//   ....[3]....
        /*0034*/ 	.word	0x00000510


	//   ....[4]....
        /*0038*/ 	.word	0x00000610


	//   ....[5]....
        /*003c*/ 	.word	0x00000710


	//   ....[6]....
        /*0040*/ 	.word	0x00000810


	//   ....[7]....
        /*0044*/ 	.word	0x00000910


	//   ....[8]....
        /*0048*/ 	.word	0x00000a10


	//   ....[9]....
        /*004c*/ 	.word	0x00000b10


	//   ....[10]....
        /*0050*/ 	.word	0x00000c10


	//   ....[11]....
        /*0054*/ 	.word	0x00000d10


	//   ....[12]....
        /*0058*/ 	.word	0x00000e10


	//   ....[13]....
        /*005c*/ 	.word	0x00000f10


	//   ....[14]....
        /*0060*/ 	.word	0x00001010


	//   ....[15]....
        /*0064*/ 	.word	0x00001110


	//----- nvinfo : EIATTR_EXIT_INSTR_OFFSETS
	.align		4
.L_31:
        /*0068*/ 	.byte	0x04, 0x1c
        /*006a*/ 	.short	(.L_33 - .L_32)


	//   ....[0]....
.L_32:
        /*006c*/ 	.word	0x00000110


	//   ....[1]....
        /*0070*/ 	.word	0x00001160


	//----- nvinfo : EIATTR_CRS_STACK_SIZE
	.align		4
.L_33:
        /*0074*/ 	.byte	0x04, 0x1e
        /*0076*/ 	.short	(.L_35 - .L_34)
.L_34:
        /*0078*/ 	.word	0x00000000


	//----- nvinfo : EIATTR_SW_WAR
	.align		4
.L_35:
        /*007c*/ 	.byte	0x04, 0x36
        /*007e*/ 	.short	(.L_37 - .L_36)
.L_36:
        /*0080*/ 	.word	0x00000008
.L_37:


//--------------------- .nv.callgraph             --------------------------
	.section	.nv.callgraph,"",@"SHT_CUDA_CALLGRAPH"
	.align	4
	.sectionentsize	8
	.align		4
        /*0000*/ 	.word	0x00000000
	.align		4
        /*0004*/ 	.word	0xffffffff
	.align		4
        /*0008*/ 	.word	index@(_Z11testShared2v)
	.align		4
        /*000c*/ 	.word	index@(vprintf)
	.align		4
        /*0010*/ 	.word	index@(_Z10testSharedv)
	.align		4
        /*0014*/ 	.word	index@(vprintf)
	.align		4
        /*0018*/ 	.word	0x00000000
	.align		4
        /*001c*/ 	.word	0xfffffffe
	.align		4
        /*0020*/ 	.word	0x00000000
	.align		4
        /*0024*/ 	.word	0xfffffffd
	.align		4
        /*0028*/ 	.word	0x00000000
	.align		4
        /*002c*/ 	.word	0xfffffffc


//--------------------- .nv.constant4             --------------------------
	.section	.nv.constant4,"a",@progbits
	.align	8
	.align		8
.nv.constant4:
        /*0000*/ 	.dword	vprintf
	.align		8
        /*0008*/ 	.dword	$str
	.align		8
        /*0010*/ 	.dword	$str$1


//--------------------- .text._Z11testShared2v    --------------------------
	.section	.text._Z11testShared2v,"ax",@progbits
	.align	128
        .global         _Z11testShared2v
        .type           _Z11testShared2v,@function
        .size           _Z11testShared2v,(.L_x_68 - _Z11testShared2v)
        .other          _Z11testShared2v,@"STO_CUDA_ENTRY STV_DEFAULT"
_Z11testShared2v:
.text._Z11testShared2v:
[----:B------:R-:W0:Y:S01]  /*0000*/  LDC R1, c[0x0][0x37c] ;  /* 0x0000df00ff017b82 */ /* 0x000e220000000800 */
[----:B------:R-:W1:Y:S07]  /*0010*/  S2R R4, SR_TID.X ;  /* 0x0000000000047919 */ /* 0x000e6e0000002100 */
[----:B------:R-:W2:Y:S01]  /*0020*/  S2UR UR4, SR_CgaCtaId ;  /* 0x00000000000479c3 */ /* 0x000ea20000008800 */
[----:B------:R-:W-:Y:S01]  /*0030*/  UMOV UR36, 0x400 ;  /* 0x0000040000247882 */ /* 0x000fe20000000000 */
[----:B------:R-:W3:Y:S01]  /*0040*/  LDCU UR5, c[0x0][0x2fc] ;  /* 0x00005f80ff0577ac */ /* 0x000ee20008000800 */
[----:B0-----:R-:W-:Y:S01]  /*0050*/  VIADD R1, R1, 0xfffffff8 ;  /* 0xfffffff801017836 */ /* 0x001fe20000000000 */
[----:B--2---:R-:W-:Y:S01]  /*0060*/  ULEA UR36, UR4, UR36, 0x18 ;  /* 0x0000002404247291 */ /* 0x004fe2000f8ec0ff */
[----:B------:R-:W0:Y:S01]  /*0070*/  LDCU UR4, c[0x0][0x2f8] ;  /* 0x00005f00ff0477ac */ /* 0x000e220008000800 */
[----:B-1----:R-:W-:-:S02]  /*0080*/  ISETP.GT.U32.AND P0, PT, R4, 0x3f, PT ;  /* 0x0000003f0400780c */ /* 0x002fc40003f04070 */
[----:B------:R-:W-:-:S11]  /*0090*/  LOP3.LUT R2, R4, 0x3fc, RZ, 0xc0, !PT ;  /* 0x000003fc04027812 */ /* 0x000fd600078ec0ff */
[----:B------:R-:W-:Y:S02]  /*00a0*/  @!P0 LEA R0, R4, UR36, 0x2 ;  /* 0x0000002404008c11 */ /* 0x000fe4000f8e10ff */
[----:B0-----:R-:W-:-:S03]  /*00b0*/  IADD3 R16, P1, PT, R1, UR4, RZ ;  /* 0x0000000401107c10 */ /* 0x001fc6000ff3e0ff */
[----:B------:R-:W-:Y:S01]  /*00c0*/  @!P0 STS [R0], RZ ;  /* 0x000000ff00008388 */ /* 0x000fe20000000800 */
[----:B------:R-:W-:Y:S01]  /*00d0*/  BAR.SYNC.DEFER_BLOCKING 0x0 ;  /* 0x0000000000007b1d */ /* 0x000fe20000010000 */
[----:B------:R-:W-:Y:S01]  /*00e0*/  ISETP.NE.AND P0, PT, R4, RZ, PT ;  /* 0x000000ff0400720c */ /* 0x000fe20003f05270 */
[----:B---3--:R-:W-:-:S04]  /*00f0*/  IMAD.X R17, RZ, RZ, UR5, P1 ;  /* 0x00000005ff117e24 */ /* 0x008fc800088e06ff */
[----:B------:R-:W0:Y:S02]  /*0100*/  LDS R3, [R2+UR36] ;  /* 0x0000002402037984 */ /* 0x000e240008000800 */
[----:B0-----:R-:W-:-:S05]  /*0110*/  VIADD R3, R3, 0x64 ;  /* 0x0000006403037836 */ /* 0x001fca0000000000 */
[----:B------:R0:W-:Y:S01]  /*0120*/  STS [R2+UR36], R3 ;  /* 0x0000000302007988 */ /* 0x0001e20008000824 */
[----:B------:R-:W-:Y:S06]  /*0130*/  BAR.SYNC.DEFER_BLOCKING 0x0 ;  /* 0x0000000000007b1d */ /* 0x000fec0000010000 */
[----:B------:R-:W-:Y:S05]  /*0140*/  @P0 EXIT ;  /* 0x000000000000094d */ /* 0x000fea0003800000 */
[----:B0-----:R-:W-:-:S07]  /*0150*/  IMAD.MOV.U32 R2, RZ, RZ, RZ ;  /* 0x000000ffff027224 */ /* 0x001fce00078e00ff */
.L_x_32:
[----:B------:R-:W-:Y:S01]  /*0160*/  LEA R18, R2, UR36, 0x2 ;  /* 0x0000002402127c11 */ /* 0x000fe2000f8e10ff */
[----:B------:R-:W-:Y:S04]  /*0170*/  BSSY.RECONVERGENT B6, `(.L_x_0) ;  /* 0x000000e000067945 */ /* 0x000fe80003800200 */
[----:B------:R-:W0:Y:S02]  /*0180*/  LDS R3, [R18] ;  /* 0x0000000012037984 */ /* 0x000e240000000800 */
[----:B0-----:R-:W-:-:S13]  /*0190*/  ISETP.NE.AND P0, PT, R3, 0x190, PT ;  /* 0x000001900300780c */ /* 0x001fda0003f05270 */
[----:B------:R-:W-:Y:S05]  /*01a0*/  @!P0 BRA `(.L_x_1) ;  /* 0x0000000000288947 */ /* 0x000fea0003800000 */
[----:B------:R-:W-:Y:S01]  /*01b0*/  MOV R0, 0x0 ;  /* 0x0000000000007802 */ /* 0x000fe20000000f00 */
[----:B------:R0:W-:Y:S01]  /*01c0*/  STL.64 [R1], R2 ;  /* 0x0000000201007387 */ /* 0x0001e20000100a00 */
[----:B------:R-:W1:Y:S01]  /*01d0*/  LDCU.64 UR4, c[0x4][0x10] ;  /* 0x01000200ff0477ac */ /* 0x000e620008000a00 */
[----:B------:R-:W-:Y:S01]  /*01e0*/  IMAD.MOV.U32 R6, RZ, RZ, R16 ;  /* 0x000000ffff067224 */ /* 0x000fe200078e0010 */
[----:B------:R0:W2:Y:S01]  /*01f0*/  LDC.64 R8, c[0x4][R0] ;  /* 0x0100000000087b82 */ /* 0x0000a20000000a00 */
[----:B------:R-:W-:Y:S02]  /*0200*/  IMAD.MOV.U32 R7, RZ, RZ, R17 ;  /* 0x000000ffff077224 */ /* 0x000fe400078e0011 */
[----:B-1----:R-:W-:Y:S01]  /*0210*/  IMAD.U32 R4, RZ, RZ, UR4 ;  /* 0x00000004ff047e24 */ /* 0x002fe2000f8e00ff */
[----:B0-----:R-:W-:-:S07]  /*0220*/  MOV R5, UR5 ;  /* 0x0000000500057c02 */ /* 0x001fce0008000f00 */
[----:B------:R-:W-:-:S07]  /*0230*/  LEPC R20, `(.L_x_1) ;  /* 0x000000001014794e */ /* 0x000fce0000000000 */
[----:B--2---:R-:W-:Y:S05]  /*0240*/  CALL.ABS.NOINC R8 ;  /* 0x0000000008007343 */ /* 0x004fea0003c00000 */
.L_x_1:
[----:B------:R-:W-:Y:S05]  /*0250*/  BSYNC.RECONVERGENT B6 ;  /* 0x0000000000067941 */ /* 0x000fea0003800200 */
.L_x_0:
[----:B------:R-:W0:Y:S01]  /*0260*/  LDS R9, [R18+0x4] ;  /* 0x0000040012097984 */ /* 0x000e220000000800 */
[----:B------:R-:W-:Y:S01]  /*0270*/  BSSY.RECONVERGENT B6, `(.L_x_2) ;  /* 0x000000e000067945 */ /* 0x000fe20003800200 */
[----:B0-----:R-:W-:-:S13]  /*0280*/  ISETP.NE.AND P0, PT, R9, 0x190, PT ;  /* 0x000001900900780c */ /* 0x001fda0003f05270 */
[----:B------:R-:W-:Y:S05]  /*0290*/  @!P0 BRA `(.L_x_3) ;  /* 0x00000000002c8947 */ /* 0x000fea0003800000 */
[----:B------:R-:W-:Y:S01]  /*02a0*/  VIADD R8, R2, 0x1 ;  /* 0x0000000102087836 */ /* 0x000fe20000000000 */
[----:B------:R-:W-:Y:S01]  /*02b0*/  MOV R0, 0x0 ;  /* 0x0000000000007802 */ /* 0x000fe20000000f00 */
[----:B------:R-:W0:Y:S01]  /*02c0*/  LDCU.64 UR4, c[0x4][0x10] ;  /* 0x01000200ff0477ac */ /* 0x000e220008000a00 */
[----:B------:R-:W-:Y:S02]  /*02d0*/  IMAD.MOV.U32 R6, RZ, RZ, R16 ;  /* 0x000000ffff067224 */ /* 0x000fe400078e0010 */
[----:B------:R1:W-:Y:S01]  /*02e0*/  STL.64 [R1], R8 ;  /* 0x0000000801007387 */ /* 0x0003e20000100a00 */
[----:B------:R1:W2:Y:S01]  /*02f0*/  LDC.64 R10, c[0x4][R0] ;  /* 0x01000000000a7b82 */ /* 0x0002a20000000a00 */
[----:B------:R-:W-:Y:S02]  /*0300*/  IMAD.MOV.U32 R7, RZ, RZ, R17 ;  /* 0x000000ffff077224 */ /* 0x000fe400078e0011 */
[----:B0-----:R-:W-:Y:S01]  /*0310*/  IMAD.U32 R4, RZ, RZ, UR4 ;  /* 0x00000004ff047e24 */ /* 0x001fe2000f8e00ff */
[----:B-1----:R-:W-:-:S07]  /*0320*/  MOV R5, UR5 ;  /* 0x0000000500057c02 */ /* 0x002fce0008000f00 */
[----:B------:R-:W-:-:S07]  /*0330*/  LEPC R20, `(.L_x_3) ;  /* 0x000000001014794e */ /* 0x000fce0000000000 */
[----:B--2---:R-:W-:Y:S05]  /*0340*/  CALL.ABS.NOINC R10 ;  /* 0x000000000a007343 */ /* 0x004fea0003c00000 */
.L_x_3:
[----:B------:R-:W-:Y:S05]  /*0350*/  BSYNC.RECONVERGENT B6 ;  /* 0x0000000000067941 */ /* 0x000fea0003800200 */
.L_x_2:
        /* <DEDUP_REMOVED lines=15> */
.L_x_5:
[----:B------:R-:W-:Y:S05]  /*0450*/  BSYNC.RECONVERGENT B6 ;  /* 0x0000000000067941 */ /* 0x000fea0003800200 */
.L_x_4:
        /* <DEDUP_REMOVED lines=15> */
.L_x_7:
[----:B------:R-:W-:Y:S05]  /*0550*/  BSYNC.RECONVERGENT B6 ;  /* 0x0000000000067941 */ /* 0x000fea0003800200 */
.L_x_6:
        /* <DEDUP_REMOVED lines=15> */
.L_x_9:
[----:B------:R-:W-:Y:S05]  /*0650*/  BSYNC.RECONVERGENT B6 ;  /* 0x0000000000067941 */ /* 0x000fea0003800200 */
.L_x_8:
        /* <DEDUP_REMOVED lines=15> */
.L_x_11:
[----:B------:R-:W-:Y:S05]  /*0750*/  BSYNC.RECONVERGENT B6 ;  /* 0x0000000000067941 */ /* 0x000fea0003800200 */
.L_x_10:
        /* <DEDUP_REMOVED lines=15> */
.L_x_13:
[----:B------:R-:W-:Y:S05]  /*0850*/  BSYNC.RECONVERGENT B6 ;  /* 0x0000000000067941 */ /* 0x000fea0003800200 */
.L_x_12:
        /* <DEDUP_REMOVED lines=15> */
.L_x_15:
[----:B------:R-:W-:Y:S05]  /*0950*/  BSYNC.RECONVERGENT B6 ;  /* 0x0000000000067941 */ /* 0x000fea0003800200 */
.L_x_14:
        /* <DEDUP_REMOVED lines=15> */
.L_x_17:
[----:B------:R-:W-:Y:S05]  /*0a50*/  BSYNC.RECONVERGENT B6 ;  /* 0x0000000000067941 */ /* 0x000fea0003800200 */
.L_x_16:
        /* <DEDUP_REMOVED lines=15> */
.L_x_19:
[----:B------:R-:W-:Y:S05]  /*0b50*/  BSYNC.RECONVERGENT B6 ;  /* 0x0000000000067941 */ /* 0x000fea0003800200 */
.L_x_18:
        /* <DEDUP_REMOVED lines=15> */
.L_x_21:
[----:B------:R-:W-:Y:S05]  /*0c50*/  BSYNC.RECONVERGENT B6 ;  /* 0x0000000000067941 */ /* 0x000fea0003800200 */
.L_x_20:
        /* <DEDUP_REMOVED lines=15> */
.L_x_23:
[----:B------:R-:W-:Y:S05]  /*0d50*/  BSYNC.RECONVERGENT B6 ;  /* 0x0000000000067941 */ /* 0x000fea0003800200 */
.L_x_22:
        /* <DEDUP_REMOVED lines=15> */
.L_x_25:
[----:B------:R-:W-:Y:S05]  /*0e50*/  BSYNC.RECONVERGENT B6 ;  /* 0x0000000000067941 */ /* 0x000fea0003800200 */
.L_x_24:
        /* <DEDUP_REMOVED lines=15> */
.L_x_27:
[----:B------:R-:W-:Y:S05]  /*0f50*/  BSYNC.RECONVERGENT B6 ;  /* 0x0000000000067941 */ /* 0x000fea0003800200 */
.L_x_26:
        /* <DEDUP_REMOVED lines=15> */
.L_x_29:
[----:B------:R-:W-:Y:S05]  /*1050*/  BSYNC.RECONVERGENT B6 ;  /* 0x0000000000067941 */ /* 0x000fea0003800200 */
.L_x_28:
        /* <DEDUP_REMOVED lines=15> */
.L_x_31:
[----:B------:R-:W-:Y:S05]  /*1150*/  BSYNC.RECONVERGENT B6 ;  /* 0x0000000000067941 */ /* 0x000fea0003800200 */
.L_x_30:
[----:B------:R-:W-:-:S05]  /*1160*/  VIADD R2, R2, 0x10 ;  /* 0x0000001002027836 */ /* 0x000fca0000000000 */
[----:B------:R-:W-:-:S13]  /*1170*/  ISETP.NE.AND P0, PT, R2, 0x40, PT ;  /* 0x000000400200780c */ /* 0x000fda0003f05270 */
[----:B------:R-:W-:Y:S05]  /*1180*/  @P0 BRA `(.L_x_32) ;  /* 0xffffffec00f40947 */ /* 0x000fea000383ffff */
[----:B------:R-:W-:Y:S05]  /*1190*/  EXIT ;  /* 0x000000000000794d */ /* 0x000fea0003800000 */
.L_x_33:
[----:B------:R-:W-:-:S00]  /*11a0*/  BRA `(.L_x_33) ;  /* 0xfffffffc00fc7947 */ /* 0x000fc0000383ffff */
[----:B------:R-:W-:-:S00]  /*11b0*/  NOP ;  /* 0x0000000000007918 */ /* 0x000fc00000000000 */
        /* <DEDUP_REMOVED lines=12> */
.L_x_68:


//--------------------- .text._Z10testSharedv     --------------------------
	.section	.text._Z10testSharedv,"ax",@progbits
	.align	128
        .global         _Z10testSharedv
        .type           _Z10testSharedv,@function
        .size           _Z10testSharedv,(.L_x_69 - _Z10testSharedv)
        .other          _Z10testSharedv,@"STO_CUDA_ENTRY STV_DEFAULT"
_Z10testSharedv:
.text._Z10testSharedv:
[----:B------:R-:W0:Y:S08]  /*0000*/  LDC R1, c[0x0][0x37c] ;  /* 0x0000df00ff017b82 */ /* 0x000e300000000800 */
[----:B------:R-:W1:Y:S01]  /*0010*/  S2UR UR4, SR_CgaCtaId ;  /* 0x00000000000479c3 */ /* 0x000e620000008800 */
[----:B------:R-:W2:Y:S01]  /*0020*/  S2R R3, SR_TID.X ;  /* 0x0000000000037919 */ /* 0x000ea20000002100 */
[----:B------:R-:W-:Y:S01]  /*0030*/  UMOV UR36, 0x400 ;  /* 0x0000040000247882 */ /* 0x000fe20000000000 */
[----:B------:R-:W3:Y:S01]  /*0040*/  LDCU UR5, c[0x0][0x2fc] ;  /* 0x00005f80ff0577ac */ /* 0x000ee20008000800 */
[----:B0-----:R-:W-:Y:S01]  /*0050*/  VIADD R1, R1, 0xfffffff8 ;  /* 0xfffffff801017836 */ /* 0x001fe20000000000 */
[----:B-1----:R-:W-:Y:S01]  /*0060*/  ULEA UR36, UR4, UR36, 0x18 ;  /* 0x0000002404247291 */ /* 0x002fe2000f8ec0ff */
[----:B------:R-:W0:Y:S08]  /*0070*/  LDCU UR4, c[0x0][0x2f8] ;  /* 0x00005f00ff0477ac */ /* 0x000e300008000800 */
[----:B--2---:R-:W-:Y:S01]  /*0080*/  STS.U8 [R3+UR36], RZ ;  /* 0x000000ff03007988 */ /* 0x004fe20008000024 */
[----:B------:R-:W-:Y:S01]  /*0090*/  BAR.SYNC.DEFER_BLOCKING 0x0 ;  /* 0x0000000000007b1d */ /* 0x000fe20000010000 */
[----:B------:R-:W-:-:S02]  /*00a0*/  ISETP.NE.AND P0, PT, R3, RZ, PT ;  /* 0x000000ff0300720c */ /* 0x000fc40003f05270 */
[----:B0-----:R-:W-:-:S05]  /*00b0*/  IADD3 R16, P1, PT, R1, UR4, RZ ;  /* 0x0000000401107c10 */ /* 0x001fca000ff3e0ff */
[----:B---3--:R-:W-:Y:S01]  /*00c0*/  IMAD.X R17, RZ, RZ, UR5, P1 ;  /* 0x00000005ff117e24 */ /* 0x008fe200088e06ff */
[----:B------:R-:W0:Y:S02]  /*00d0*/  LDS.U8 R0, [R3+UR36] ;  /* 0x0000002403007984 */ /* 0x000e240008000000 */
[----:B0-----:R-:W-:-:S05]  /*00e0*/  VIADD R0, R0, 0x64 ;  /* 0x0000006400007836 */ /* 0x001fca0000000000 */
[----:B------:R0:W-:Y:S01]  /*00f0*/  STS.U8 [R3+UR36], R0 ;  /* 0x0000000003007988 */ /* 0x0001e20008000024 */
[----:B------:R-:W-:Y:S06]  /*0100*/  BAR.SYNC.DEFER_BLOCKING 0x0 ;  /* 0x0000000000007b1d */ /* 0x000fec0000010000 */
[----:B------:R-:W-:Y:S05]  /*0110*/  @P0 EXIT ;  /* 0x000000000000094d */ /* 0x000fea0003800000 */
[----:B------:R-:W-:-:S07]  /*0120*/  IMAD.MOV.U32 R2, RZ, RZ, RZ ;  /* 0x000000ffff027224 */ /* 0x000fce00078e00ff */
.L_x_66:
[----:B0-----:R-:W0:Y:S01]  /*0130*/  LDS.U8 R3, [R2+UR36] ;  /* 0x0000002402037984 */ /* 0x001e220008000000 */
[----:B------:R-:W-:Y:S01]  /*0140*/  BSSY.RECONVERGENT B6, `(.L_x_34) ;  /* 0x000000e000067945 */ /* 0x000fe20003800200 */
[----:B------:R-:W-:Y:S02]  /*0150*/  IADD3 R18, PT, PT, R2, UR36, RZ ;  /* 0x0000002402127c10 */ /* 0x000fe4000fffe0ff */
        /* <DEDUP_REMOVED lines=8> */
[----:B-1----:R-:W-:Y:S02]  /*01e0*/  IMAD.U32 R4, RZ, RZ, UR4 ;  /* 0x00000004ff047e24 */ /* 0x002fe4000f8e00ff */
[----:B0-----:R-:W-:-:S07]  /*01f0*/  IMAD.U32 R5, RZ, RZ, UR5 ;  /* 0x00000005ff057e24 */ /* 0x001fce000f8e00ff */
[----:B------:R-:W-:-:S07]  /*0200*/  LEPC R20, `(.L_x_35) ;  /* 0x000000001014794e */ /* 0x000fce0000000000 */
[----:B--2---:R-:W-:Y:S05]  /*0210*/  CALL.ABS.NOINC R8 ;  /* 0x0000000008007343 */ /* 0x004fea0003c00000 */
.L_x_35:
[----:B------:R-:W-:Y:S05]  /*0220*/  BSYNC.RECONVERGENT B6 ;  /* 0x0000000000067941 */ /* 0x000fea0003800200 */
.L_x_34:
[----:B------:R-:W0:Y:S01]  /*0230*/  LDS.U8 R9, [R18+0x1] ;  /* 0x0000010012097984 */ /* 0x000e220000000000 */
[----:B------:R-:W-:Y:S01]  /*0240*/  BSSY.RECONVERGENT B6, `(.L_x_36) ;  /* 0x000000e000067945 */ /* 0x000fe20003800200 */
[----:B0-----:R-:W-:-:S13]  /*0250*/  ISETP.NE.AND P0, PT, R9, 0x64, PT ;  /* 0x000000640900780c */ /* 0x001fda0003f05270 */
[----:B------:R-:W-:Y:S05]  /*0260*/  @!P0 BRA `(.L_x_37) ;  /* 0x00000000002c8947 */ /* 0x000fea0003800000 */
[----:B------:R-:W-:Y:S01]  /*0270*/  IADD3 R8, PT, PT, R2, 0x1, RZ ;  /* 0x0000000102087810 */ /* 0x000fe20007ffe0ff */
[----:B------:R-:W0:Y:S01]  /*0280*/  LDCU.64 UR4, c[0x4][0x8] ;  /* 0x01000100ff0477ac */ /* 0x000e220008000a00 */
[----:B------:R-:W-:Y:S01]  /*0290*/  MOV R0, 0x0 ;  /* 0x0000000000007802 */ /* 0x000fe20000000f00 */
[----:B------:R-:W-:Y:S02]  /*02a0*/  IMAD.MOV.U32 R6, RZ, RZ, R16 ;  /* 0x000000ffff067224 */ /* 0x000fe400078e0010 */
[----:B------:R1:W-:Y:S01]  /*02b0*/  STL.64 [R1], R8 ;  /* 0x0000000801007387 */ /* 0x0003e20000100a00 */
[----:B------:R1:W2:Y:S01]  /*02c0*/  LDC.64 R10, c[0x4][R0] ;  /* 0x01000000000a7b82 */ /* 0x0002a20000000a00 */
[----:B------:R-:W-:Y:S02]  /*02d0*/  IMAD.MOV.U32 R7, RZ, RZ, R17 ;  /* 0x000000ffff077224 */ /* 0x000fe400078e0011 */
[----:B0-----:R-:W-:Y:S02]  /*02e0*/  IMAD.U32 R4, RZ, RZ, UR4 ;  /* 0x00000004ff047e24 */ /* 0x001fe4000f8e00ff */
[----:B-1----:R-:W-:-:S07]  /*02f0*/  IMAD.U32 R5, RZ, RZ, UR5 ;  /* 0x00000005ff057e24 */ /* 0x002fce000f8e00ff */
[----:B------:R-:W-:-:S07]  /*0300*/  LEPC R20, `(.L_x_37) ;  /* 0x000000001014794e */ /* 0x000fce0000000000 */
[----:B--2---:R-:W-:Y:S05]  /*0310*/  CALL.ABS.NOINC R10 ;  /* 0x000000000a007343 */ /* 0x004fea0003c00000 */
.L_x_37:
[----:B------:R-:W-:Y:S05]  /*0320*/  BSYNC.RECONVERGENT B6 ;  /* 0x0000000000067941 */ /* 0x000fea0003800200 */
.L_x_36:
        /* <DEDUP_REMOVED lines=15> */
.L_x_39:
[----:B------:R-:W-:Y:S05]  /*0420*/  BSYNC.RECONVERGENT B6 ;  /* 0x0000000000067941 */ /* 0x000fea0003800200 */
.L_x_38:
        /* <DEDUP_REMOVED lines=15> */
.L_x_41:
[----:B------:R-:W-:Y:S05]  /*0520*/  BSYNC.RECONVERGENT B6 ;  /* 0x0000000000067941 */ /* 0x000fea0003800200 */
.L_x_40:
        /* <DEDUP_REMOVED lines=15> */
.L_x_43:
[----:B------:R-:W-:Y:S05]  /*0620*/  BSYNC.RECONVERGENT B6 ;  /* 0x0000000000067941 */ /* 0x000fea0003800200 */
.L_x_42:
        /* <DEDUP_REMOVED lines=15> */
.L_x_45:
[----:B------:R-:W-:Y:S05]  /*0720*/  BSYNC.RECONVERGENT B6 ;  /* 0x0000000000067941 */ /* 0x000fea0003800200 */
.L_x_44:
        /* <DEDUP_REMOVED lines=15> */
.L_x_47:
[----:B------:R-:W-:Y:S05]  /*0820*/  BSYNC.RECONVERGENT B6 ;  /* 0x0000000000067941 */ /* 0x000fea0003800200 */
.L_x_46:
        /* <DEDUP_REMOVED lines=15> */
.L_x_49:
[----:B------:R-:W-:Y:S05]  /*0920*/  BSYNC.RECONVERGENT B6 ;  /* 0x0000000000067941 */ /* 0x000fea0003800200 */
.L_x_48:
        /* <DEDUP_REMOVED lines=15> */
.L_x_51:
[----:B------:R-:W-:Y:S05]  /*0a20*/  BSYNC.RECONVERGENT B6 ;  /* 0x0000000000067941 */ /* 0x000fea0003800200 */
.L_x_50:
        /* <DEDUP_REMOVED lines=15> */
.L_x_53:
[----:B------:R-:W-:Y:S05]  /*0b20*/  BSYNC.RECONVERGENT B6 ;  /* 0x0000000000067941 */ /* 0x000fea0003800200 */
.L_x_52:
[----:B------:R-:W0:Y:S01]  /*0b30*/  LDS.U8 R9, [R18+0xa] ;  /* 0x00000a0012097984 */ /* 0x000e220000000000 */
[----:B------:R-:W-:Y:S01]  /*0b40*/  BSSY.RECONVERGENT B6, `(.L_x_54) ;  /* 0x000000e000067945 */ /* 0x000fe20003800200 */
[----:B0-----:R-:W-:-:S13]  /*0b50*/  ISETP.NE.AND P0, PT, R9, 0x64, PT ;  /* 0x000000640900780c */ /* 0x001fda0003f05270 */
[----:B------:R-:W-:Y:S05]  /*0b60*/  @!P0 BRA `(.L_x_55) ;  /* 0x00000000002c8947 */ /* 0x000fea0003800000 */
[----:B------:R-:W-:Y:S01]  /*0b70*/  IADD3 R8, PT, PT, R2, 0xa, RZ ;  /* 0x0000000a02087810 */ /* 0x000fe20007ffe0ff */
[----:B------:R-:W0:Y:S01]  /*0b80*/  LDCU.64 UR4, c[0x4][0x8] ;  /* 0x01000100ff0477ac */ /* 0x000e220008000a00 */
[----:B------:R-:W-:Y:S01]  /*0b90*/  MOV R0, 0x0 ;  /* 0x0000000000007802 */ /* 0x000fe20000000f00 */
[----:B------:R-:W-:Y:S01]  /*0ba0*/  IMAD.MOV.U32 R6, RZ, RZ, R16 ;  /* 0x000000ffff067224 */ /* 0x000fe200078e0010 */
[----:B------:R-:W-:Y:S01]  /*0bb0*/  MOV R7, R17 ;  /* 0x0000001100077202 */ /* 0x000fe20000000f00 */
[----:B------:R1:W-:Y:S01]  /*0bc0*/  STL.64 [R1], R8 ;  /* 0x0000000801007387 */ /* 0x0003e20000100a00 */
[----:B------:R1:W2:Y:S01]  /*0bd0*/  LDC.64 R10, c[0x4][R0] ;  /* 0x01000000000a7b82 */ /* 0x0002a20000000a00 */
[----:B0-----:R-:W-:Y:S02]  /*0be0*/  IMAD.U32 R4, RZ, RZ, UR4 ;  /* 0x00000004ff047e24 */ /* 0x001fe4000f8e00ff */
[----:B-1----:R-:W-:-:S07]  /*0bf0*/  IMAD.U32 R5, RZ, RZ, UR5 ;  /* 0x00000005ff057e24 */ /* 0x002fce000f8e00ff */
[----:B------:R-:W-:-:S07]  /*0c00*/  LEPC R20, `(.L_x_55) ;  /* 0x000000001014794e */ /* 0x000fce0000000000 */
[----:B--2---:R-:W-:Y:S05]  /*0c10*/  CALL.ABS.NOINC R10 ;  /* 0x000000000a007343 */ /* 0x004fea0003c00000 */
.L_x_55:
[----:B------:R-:W-:Y:S05]  /*0c20*/  BSYNC.RECONVERGENT B6 ;  /* 0x0000000000067941 */ /* 0x000fea0003800200 */
.L_x_54:
[----:B------:R-:W0:Y:S01]  /*0c30*/  LDS.U8 R9, [R18+0xb] ;  /* 0x00000b0012097984 */ /* 0x000e220000000000 */
[----:B------:R-:W-:Y:S01]  /*0c40*/  BSSY.RECONVERGENT B6, `(.L_x_56) ;  /* 0x000000e000067945 */ /* 0x000fe20003800200 */
[----:B0-----:R-:W-:-:S13]  /*0c50*/  ISETP.NE.AND P0, PT, R9, 0x64, PT ;  /* 0x000000640900780c */ /* 0x001fda0003f05270 */
[----:B------:R-:W-:Y:S05]  /*0c60*/  @!P0 BRA `(.L_x_57) ;  /* 0x00000000002c8947 */ /* 0x000fea0003800000 */
[----:B------:R-:W-:Y:S01]  /*0c70*/  VIADD R8, R2, 0xb ;  /* 0x0000000b02087836 */ /* 0x000fe20000000000 */
[----:B------:R-:W-:Y:S01]  /*0c80*/  MOV R0, 0x0 ;  /* 0x0000000000007802 */ /* 0x000fe20000000f00 */
[----:B------:R-:W0:Y:S01]  /*0c90*/  LDCU.64 UR4, c[0x4][0x8] ;  /* 0x01000100ff0477ac */ /* 0x000e220008000a00 */
[----:B------:R-:W-:Y:S01]  /*0ca0*/  MOV R6, R16 ;  /* 0x0000001000067202 */ /* 0x000fe20000000f00 */
[----:B------:R-:W-:Y:S01]  /*0cb0*/  IMAD.MOV.U32 R7, RZ, RZ, R17 ;  /* 0x000000ffff077224 */ /* 0x000fe200078e0011 */
[----:B------:R1:W-:Y:S01]  /*0cc0*/  STL.64 [R1], R8 ;  /* 0x0000000801007387 */ /* 0x0003e20000100a00 */
[----:B------:R1:W2:Y:S01]  /*0cd0*/  LDC.64 R10, c[0x4][R0] ;  /* 0x01000000000a7b82 */ /* 0x0002a20000000a00 */
[----:B0-----:R-:W-:Y:S02]  /*0ce0*/  IMAD.U32 R4, RZ, RZ, UR4 ;  /* 0x00000004ff047e24 */ /* 0x001fe4000f8e00ff */
[----:B-1----:R-:W-:-:S07]  /*0cf0*/  IMAD.U32 R5, RZ, RZ, UR5 ;  /* 0x00000005ff057e24 */ /* 0x002fce000f8e00ff */
[----:B------:R-:W-:-:S07]  /*0d00*/  LEPC R20, `(.L_x_57) ;  /* 0x000000001014794e */ /* 0x000fce0000000000 */
[----:B--2---:R-:W-:Y:S05]  /*0d10*/  CALL.ABS.NOINC R10 ;  /* 0x000000000a007343 */ /* 0x004fea0003c00000 */
.L_x_57:
[----:B------:R-:W-:Y:S05]  /*0d20*/  BSYNC.RECONVERGENT B6 ;  /* 0x0000000000067941 */ /* 0x000fea0003800200 */
.L_x_56:
[----:B------:R-:W0:Y:S01]  /*0d30*/  LDS.U8 R9, [R18+0xc] ;  /* 0x00000c0012097984 */ /* 0x000e220000000000 */
        /* <DEDUP_REMOVED lines=14> */
.L_x_59:
[----:B------:R-:W-:Y:S05]  /*0e20*/  BSYNC.RECONVERGENT B6 ;  /* 0x0000000000067941 */ /* 0x000fea0003800200 */
.L_x_58:
        /* <DEDUP_REMOVED lines=10> */
[----:B------:R-:W-:Y:S01]  /*0ed0*/  IMAD.MOV.U32 R7, RZ, RZ, R17 ;  /* 0x000000ffff077224 */ /* 0x000fe200078e0011 */
[----:B0-----:R-:W-:Y:S01]  /*0ee0*/  MOV R4, UR4 ;  /* 0x0000000400047c02 */ /* 0x001fe20008000f00 */
[----:B-1----:R-:W-:-:S07]  /*0ef0*/  IMAD.U32 R5, RZ, RZ, UR5 ;  /* 0x00000005ff057e24 */ /* 0x002fce000f8e00ff */
[----:B------:R-:W-:-:S07]  /*0f00*/  LEPC R20, `(.L_x_61) ;  /* 0x000000001014794e */ /* 0x000fce0000000000 */
[----:B--2---:R-:W-:Y:S05]  /*0f10*/  CALL.ABS.NOINC R10 ;  /* 0x000000000a007343 */ /* 0x004fea0003c00000 */
.L_x_61:
[----:B------:R-:W-:Y:S05]  /*0f20*/  BSYNC.RECONVERGENT B6 ;  /* 0x0000000000067941 */ /* 0x000fea0003800200 */
.L_x_60:
        /* <DEDUP_REMOVED lines=15> */
.L_x_63:
[----:B------:R-:W-:Y:S05]  /*1020*/  BSYNC.RECONVERGENT B6 ;  /* 0x0000000000067941 */ /* 0x000fea0003800200 */
.L_x_62:
        /* <DEDUP_REMOVED lines=15> */
.L_x_65:
[----:B------:R-:W-:Y:S05]  /*1120*/  BSYNC.RECONVERGENT B6 ;  /* 0x0000000000067941 */ /* 0x000fea0003800200 */
.L_x_64:
[----:B------:R-:W-:-:S05]  /*1130*/  VIADD R2, R2, 0x10 ;  /* 0x0000001002027836 */ /* 0x000fca0000000000 */
[----:B------:R-:W-:-:S13]  /*1140*/  ISETP.NE.AND P0, PT, R2, 0x100, PT ;  /* 0x000001000200780c */ /* 0x000fda0003f05270 */
[----:B------:R-:W-:Y:S05]  /*1150*/  @P0 BRA `(.L_x_66) ;  /* 0xffffffec00f40947 */ /* 0x000fea000383ffff */
[----:B------:R-:W-:Y:S05]  /*1160*/  EXIT ;  /* 0x000000000000794d */ /* 0x000fea0003800000 */
.L_x_67:
        /* <DEDUP_REMOVED lines=9> */
.L_x_69:


//--------------------- .nv.global.init           --------------------------
	.section	.nv.global.init,"aw",@progbits
.nv.global.init:
	.type		$str,@object
	.size		$str,($str$1 - $str)
$str:
        /*0000*/ 	.byte	0x45, 0x72, 0x72, 0x6f, 0x72, 0x20, 0x61, 0x74, 0x20, 0x25, 0x69, 0x20, 0x28, 0x25, 0x69, 0x29
        /*0010*/ 	.byte	0x0a, 0x00
	.type		$str$1,@object
	.size		$str$1,(.L_1 - $str$1)
$str$1:
        /*0012*/ 	.byte	0x45, 0x72, 0x72, 0x6f, 0x72, 0x32, 0x20, 0x61, 0x74, 0x20, 0x25, 0x69, 0x20, 0x28, 0x25, 0x69
        /*0022*/ 	.byte	0x29, 0x0a, 0x00
.L_1:


//--------------------- .nv.shared._Z11testShared2v --------------------------
	.section	.nv.shared._Z11testShared2v,"aw",@nobits
	.sectionflags	@""
	.align	4
.nv.shared._Z11testShared2v:
	.zero		1280


//--------------------- .nv.shared.reserved.0     --------------------------
	.section	.nv.shared.reserved.0,"aw",@nobits
	.weak		__nv_reservedSMEM_offset_0_alias
	.size		__nv_reservedSMEM_offset_0_alias, 0, 64
	.other		__nv_reservedSMEM_offset_0_alias,@"STO_CUDA_RESERVED_SHARED STV_DEFAULT"
__nv_reservedSMEM_offset_0_alias:
	.zero		0
	.zero		64


//--------------------- .nv.shared._Z10testSharedv --------------------------
	.section	.nv.shared._Z10testSharedv,"aw",@nobits
	.sectionflags	@""
.nv.shared._Z10testSharedv:
	.zero		1280


//--------------------- .nv.constant0._Z11testShared2v --------------------------
	.section	.nv.constant0._Z11testShared2v,"a",@progbits
	.sectionflags	@""
	.align	4
.nv.constant0._Z11testShared2v:
	.zero		896


//--------------------- .nv.constant0._Z10testSharedv --------------------------
	.section	.nv.constant0._Z10testSharedv,"a",@progbits
	.sectionflags	@""
	.align	4
.nv.constant0._Z10testSharedv:
	.zero		896


//--------------------- SYMBOLS --------------------------

	.type		.nv.reservedSmem.offset0,@object
	.size		.nv.reservedSmem.offset0,0x4
	.type		.nv.reservedSmem.cap,@object
	.size		.nv.reservedSmem.cap,0x4
	.type		vprintf,@function
